	.headerflags	@"EF_CUDA_TEXMODE_UNIFIED EF_CUDA_64BIT_ADDRESS EF_CUDA_ACCELERATORS EF_CUDA_SM90 EF_CUDA_VIRTUAL_SM(EF_CUDA_SM90)"
	.elftype	@"ET_EXEC"


//--------------------- .nv.info                  --------------------------
	.section	.nv.info,"",@"SHT_CUDA_INFO"
	.align	4


	//----- nvinfo : EIATTR_REGCOUNT
	.align		4
        /*0000*/ 	.byte	0x04, 0x2f
        /*0002*/ 	.short	(.L_1 - .L_0)
	.align		4
.L_0:
        /*0004*/ 	.word	index@(triton_poi_fused_add_addmm_1)
        /*0008*/ 	.word	0x0000000e


	//----- nvinfo : EIATTR_MIN_STACK_SIZE
	.align		4
.L_1:
        /*000c*/ 	.byte	0x04, 0x12
        /*000e*/ 	.short	(.L_3 - .L_2)
	.align		4
.L_2:
        /*0010*/ 	.word	index@(triton_poi_fused_add_addmm_1)
        /*0014*/ 	.word	0x00000000


	//----- nvinfo : EIATTR_FRAME_SIZE
	.align		4
.L_3:
        /*0018*/ 	.byte	0x04, 0x11
        /*001a*/ 	.short	(.L_5 - .L_4)
	.align		4
.L_4:
        /*001c*/ 	.word	index@(triton_poi_fused_add_addmm_1)
        /*0020*/ 	.word	0x00000000


	//----- nvinfo : EIATTR_MIN_STACK_SIZE
	.align		4
.L_5:
        /*0024*/ 	.byte	0x04, 0x12
        /*0026*/ 	.short	(.L_7 - .L_6)
	.align		4
.L_6:
        /*0028*/ 	.word	index@(triton_poi_fused_add_addmm_1)
        /*002c*/ 	.word	0x00000000
.L_7:


//--------------------- .nv.info.triton_poi_fused_add_addmm_1 --------------------------
	.section	.nv.info.triton_poi_fused_add_addmm_1,"",@"SHT_CUDA_INFO"
	.sectionflags	@""
	.align	4


	//----- nvinfo : EIATTR_CUDA_API_VERSION
	.align		4
        /*0000*/ 	.byte	0x04, 0x37
        /*0002*/ 	.short	(.L_9 - .L_8)
.L_8:
        /*0004*/ 	.word	0x0000007c


	//----- nvinfo : EIATTR_KPARAM_INFO
	.align		4
.L_9:
        /*0008*/ 	.byte	0x04, 0x17
        /*000a*/ 	.short	(.L_11 - .L_10)
.L_10:
        /*000c*/ 	.word	0x00000000
        /*0010*/ 	.short	0x0003
        /*0012*/ 	.short	0x0018
        /*0014*/ 	.byte	0x00, 0xf0, 0x11, 0x00


	//----- nvinfo : EIATTR_KPARAM_INFO
	.align		4
.L_11:
        /*0018*/ 	.byte	0x04, 0x17
        /*001a*/ 	.short	(.L_13 - .L_12)
.L_12:
        /*001c*/ 	.word	0x00000000
        /*0020*/ 	.short	0x0002
        /*0022*/ 	.short	0x0010
        /*0024*/ 	.byte	0x00, 0xf4, 0x21, 0x00


	//----- nvinfo : EIATTR_KPARAM_INFO
	.align		4
.L_13:
        /*0028*/ 	.byte	0x04, 0x17
        /*002a*/ 	.short	(.L_15 - .L_14)
.L_14:
        /*002c*/ 	.word	0x00000000
        /*0030*/ 	.short	0x0001
        /*0032*/ 	.short	0x0008
        /*0034*/ 	.byte	0x00, 0xf4, 0x21, 0x00


	//----- nvinfo : EIATTR_KPARAM_INFO
	.align		4
.L_15:
        /*0038*/ 	.byte	0x04, 0x17
        /*003a*/ 	.short	(.L_17 - .L_16)
.L_16:
        /*003c*/ 	.word	0x00000000
        /*0040*/ 	.short	0x0000
        /*0042*/ 	.short	0x0000
        /*0044*/ 	.byte	0x00, 0xf4, 0x21, 0x00


	//----- nvinfo : EIATTR_SPARSE_MMA_MASK
	.align		4
.L_17:
        /*0048*/ 	.byte	0x03, 0x50
        /*004a*/ 	.short	0x0000


	//----- nvinfo : EIATTR_MAXREG_COUNT
	.align		4
        /*004c*/ 	.byte	0x03, 0x1b
        /*004e*/ 	.short	0x00ff


	//----- nvinfo : EIATTR_EXIT_INSTR_OFFSETS
	.align		4
        /*0050*/ 	.byte	0x04, 0x1c
        /*0052*/ 	.short	(.L_19 - .L_18)


	//   ....[0]....
.L_18:
        /*0054*/ 	.word	0x00000190


	//   ....[1]....
        /*0058*/ 	.word	0x000001b0


	//----- nvinfo : EIATTR_REQNTID
	.align		4
.L_19:
        /*005c*/ 	.byte	0x04, 0x10
        /*005e*/ 	.short	(.L_21 - .L_20)
.L_20:
        /*0060*/ 	.word	0x00000020
        /*0064*/ 	.word	0x00000001
        /*0068*/ 	.word	0x00000001


	//----- nvinfo : EIATTR_CBANK_PARAM_SIZE
	.align		4
.L_21:
        /*006c*/ 	.byte	0x03, 0x19
        /*006e*/ 	.short	0x001c


	//----- nvinfo : EIATTR_PARAM_CBANK
	.align		4
        /*0070*/ 	.byte	0x04, 0x0a
        /*0072*/ 	.short	(.L_23 - .L_22)
	.align		4
.L_22:
        /*0074*/ 	.word	index@(.nv.constant0.triton_poi_fused_add_addmm_1)
        /*0078*/ 	.short	0x0210
        /*007a*/ 	.short	0x001c


	//----- nvinfo : EIATTR_SW_WAR
	.align		4
.L_23:
        /*007c*/ 	.byte	0x04, 0x36
        /*007e*/ 	.short	(.L_25 - .L_24)
.L_24:
        /*0080*/ 	.word	0x00000008
.L_25:


//--------------------- .nv.callgraph             --------------------------
	.section	.nv.callgraph,"",@"SHT_CUDA_CALLGRAPH"
	.align	4
	.sectionentsize	8
	.align		4
        /*0000*/ 	.word	0x00000000
	.align		4
        /*0004*/ 	.word	0xffffffff
	.align		4
        /*0008*/ 	.word	0x00000000
	.align		4
        /*000c*/ 	.word	0xfffffffe
	.align		4
        /*0010*/ 	.word	0x00000000
	.align		4
        /*0014*/ 	.word	0xfffffffd
	.align		4
        /*0018*/ 	.word	0x00000000
	.align		4
        /*001c*/ 	.word	0xfffffffc


//--------------------- .text.triton_poi_fused_add_addmm_1 --------------------------
	.section	.text.triton_poi_fused_add_addmm_1,"ax",@progbits
	.align	128
        .global         triton_poi_fused_add_addmm_1
        .type           triton_poi_fused_add_addmm_1,@function
        .size           triton_poi_fused_add_addmm_1,(.L_x_1 - triton_poi_fused_add_addmm_1)
        .other          triton_poi_fused_add_addmm_1,@"STO_CUDA_ENTRY STV_DEFAULT"
triton_poi_fused_add_addmm_1:
.text.triton_poi_fused_add_addmm_1:
[----:B------:R-:W0:Y:S02]  /*0000*/  LDC R1, c[0x0][0x28] ;  /* 0x00000a00ff017b82 */ /* 0x000e240000000800 */
[----:B------:R-:W1:Y:S01]  /*0010*/  S2R R0, SR_TID.X ;  /* 0x0000000000007919 */ /* 0x000e620000002100 */
[----:B------:R-:W2:Y:S01]  /*0020*/  LDC.64 R2, c[0x0][0x210] ;  /* 0x00008400ff027b82 */ /* 0x000ea20000000a00 */
[----:B------:R-:W-:Y:S01]  /*0030*/  ULDC.64 UR4, c[0x0][0x208] ;  /* 0x0000820000047ab9 */ /* 0x000fe20000000a00 */
[----:B------:R-:W3:Y:S06]  /*0040*/  S2R R9, SR_CTAID.X ;  /* 0x0000000000097919 */ /* 0x000eec0000002500 */
[----:B------:R-:W4:Y:S08]  /*0050*/  LDC.64 R6, c[0x0][0x220] ;  /* 0x00008800ff067b82 */ /* 0x000f300000000a00 */
[----:B------:R-:W5:Y:S01]  /*0060*/  LDC.64 R4, c[0x0][0x218] ;  /* 0x00008600ff047b82 */ /* 0x000f620000000a00 */
[----:B-1----:R-:W-:-:S04]  /*0070*/  LOP3.LUT R0, R0, 0x1f, RZ, 0xc0, !PT ;  /* 0x0000001f00007812 */ /* 0x002fc800078ec0ff */
[----:B---3--:R-:W-:-:S04]  /*0080*/  LEA R9, R9, R0, 0x5 ;  /* 0x0000000009097211 */ /* 0x008fc800078e28ff */
[C---:B------:R-:W-:Y:S01]  /*0090*/  ISETP.GE.AND P0, PT, R9.reuse, 0x14, PT ;  /* 0x000000140900780c */ /* 0x040fe20003f06270 */
[----:B------:R-:W-:-:S04]  /*00a0*/  IMAD.HI R0, R9, 0x66666667, RZ ;  /* 0x6666666709007827 */ /* 0x000fc800078e02ff */
[----:B--2---:R-:W-:Y:S01]  /*00b0*/  IMAD.WIDE R2, R9, 0x4, R2 ;  /* 0x0000000409027825 */ /* 0x004fe200078e0202 */
[----:B------:R-:W-:-:S03]  /*00c0*/  SHF.R.S32.HI R11, RZ, 0x1, R0 ;  /* 0x00000001ff0b7819 */ /* 0x000fc60000011400 */
[----:B----4-:R-:W-:Y:S01]  /*00d0*/  IMAD.WIDE R6, R9, 0x4, R6 ;  /* 0x0000000409067825 */ /* 0x010fe200078e0206 */
[----:B------:R-:W-:-:S05]  /*00e0*/  LEA.HI R0, R0, R11, RZ, 0x1 ;  /* 0x0000000b00007211 */ /* 0x000fca00078f08ff */
[----:B------:R-:W-:Y:S01]  /*00f0*/  IMAD R11, R0, -0x5, R9 ;  /* 0xfffffffb000b7824 */ /* 0x000fe200078e0209 */
[----:B------:R-:W-:Y:S01]  /*0100*/  HFMA2.MMA R0, -RZ, RZ, 0, 0 ;  /* 0x00000000ff007435 */ /* 0x000fe200000001ff */
[----:B------:R-:W-:Y:S02]  /*0110*/  CS2R R8, SRZ ;  /* 0x0000000000087805 */ /* 0x000fe4000001ff00 */
[----:B-----5:R-:W-:-:S04]  /*0120*/  IMAD.WIDE R4, R11, 0x4, R4 ;  /* 0x000000040b047825 */ /* 0x020fc800078e0204 */
[----:B------:R-:W2:Y:S04]  /*0130*/  @!P0 LDG.E R8, desc[UR4][R6.64] ;  /* 0x0000000406088981 */ /* 0x000ea8000c1e1900 */
[----:B------:R-:W3:Y:S04]  /*0140*/  @!P0 LDG.E.EL R9, desc[UR4][R4.64] ;  /* 0x0000000404098981 */ /* 0x000ee8000c2e1900 */
[----:B------:R-:W3:Y:S02]  /*0150*/  @!P0 LDG.E R0, desc[UR4][R2.64] ;  /* 0x0000000402008981 */ /* 0x000ee4000c1e1900 */
[----:B---3--:R-:W-:Y:S01]  /*0160*/  FADD R0, R9, R0 ;  /* 0x0000000009007221 */ /* 0x008fe20000000000 */
[----:B--2---:R-:W-:-:S04]  /*0170*/  FADD R9, R8, R9 ;  /* 0x0000000908097221 */ /* 0x004fc80000000000 */
[----:B------:R-:W-:Y:S01]  /*0180*/  FADD R9, R0, R9 ;  /* 0x0000000900097221 */ /* 0x000fe20000000000 */
[----:B------:R-:W-:Y:S06]  /*0190*/  @P0 EXIT ;  /* 0x000000000000094d */ /* 0x000fec0003800000 */
[----:B------:R-:W-:Y:S01]  /*01a0*/  STG.E desc[UR4][R2.64], R9 ;  /* 0x0000000902007986 */ /* 0x000fe2000c101904 */
[----:B------:R-:W-:Y:S05]  /*01b0*/  EXIT ;  /* 0x000000000000794d */ /* 0x000fea0003800000 */
.L_x_0:
[----:B------:R-:W-:-:S00]  /*01c0*/  BRA `(.L_x_0) ;  /* 0xfffffffc00fc7947 */ /* 0x000fc0000383ffff */
[----:B------:R-:W-:-:S00]  /*01d0*/  NOP ;  /* 0x0000000000007918 */ /* 0x000fc00000000000 */
        /* <DEDUP_REMOVED lines=10> */
.L_x_1:


//--------------------- .nv.constant0.triton_poi_fused_add_addmm_1 --------------------------
	.section	.nv.constant0.triton_poi_fused_add_addmm_1,"a",@progbits
	.sectionflags	@""
	.align	4
.nv.constant0.triton_poi_fused_add_addmm_1:
	.zero		556
